//
// Generated by NVIDIA NVVM Compiler
//
// Compiler Build ID: CL-36424714
// Cuda compilation tools, release 13.0, V13.0.88
// Based on NVVM 20.0.0
//

.version 9.0
.target sm_100
.address_size 64

	// .globl	_Z14parallel_saxpyiPfS_f

.visible .entry _Z14parallel_saxpyiPfS_f(
	.param .u32 _Z14parallel_saxpyiPfS_f_param_0,
	.param .u64 .ptr .align 1 _Z14parallel_saxpyiPfS_f_param_1,
	.param .u64 .ptr .align 1 _Z14parallel_saxpyiPfS_f_param_2,
	.param .f32 _Z14parallel_saxpyiPfS_f_param_3
)
{
	.reg .pred 	%p<2>;
	.reg .b32 	%r<6>;
	.reg .b32 	%f<5>;
	.reg .b64 	%rd<8>;

	ld.param.u32 	%r2, [_Z14parallel_saxpyiPfS_f_param_0];
	ld.param.u64 	%rd1, [_Z14parallel_saxpyiPfS_f_param_1];
	ld.param.u64 	%rd2, [_Z14parallel_saxpyiPfS_f_param_2];
	ld.param.f32 	%f1, [_Z14parallel_saxpyiPfS_f_param_3];
	mov.u32 	%r3, %ctaid.x;
	mov.u32 	%r4, %ntid.x;
	mov.u32 	%r5, %tid.x;
	mad.lo.s32 	%r1, %r3, %r4, %r5;
	setp.ge.s32 	%p1, %r1, %r2;
	@%p1 bra 	$L__BB0_2;
	cvta.to.global.u64 	%rd3, %rd1;
	cvta.to.global.u64 	%rd4, %rd2;
	mul.wide.s32 	%rd5, %r1, 4;
	add.s64 	%rd6, %rd3, %rd5;
	ld.global.f32 	%f2, [%rd6];
	add.s64 	%rd7, %rd4, %rd5;
	ld.global.f32 	%f3, [%rd7];
	fma.rn.f32 	%f4, %f1, %f2, %f3;
	st.global.f32 	[%rd7], %f4;
$L__BB0_2:
	ret;

}


// ===== COMPILED SASS (sm_100) =====

	.target	sm_100

	.elftype	@"ET_EXEC"


//--------------------- .note.nv.tkinfo           --------------------------
	.section	.note.nv.tkinfo,"",@"SHT_NOTE"
	.sectionflags	@"SHF_NOTE_NV_TKINFO"
	.tkinfo
        /*0018*/ 	.word	0x00000002
        /*0030*/ 	.string	""
        /*0030*/ 	.string	"ptxas"
        /*0030*/ 	.string	"Cuda compilation tools, release 13.0, V13.0.88"
        /*0030*/ 	.string	"Build cuda_13.0.r13.0/compiler.36424714_0"
        /*0030*/ 	.string	"-arch sm_100 -m 64 "



//--------------------- .note.nv.cuinfo           --------------------------
	.section	.note.nv.cuinfo,"",@"SHT_NOTE"
	.sectionflags	@"SHF_NOTE_NV_CUINFO"
        /*0018*/ 	.short	0x0002
        /*001a*/ 	.short	0x0064
        /*001c*/ 	.short	0x0082
	.zero		2


//--------------------- .nv.info                  --------------------------
	.section	.nv.info,"",@"SHT_CUDA_INFO"
	.align	4


	//----- nvinfo : EIATTR_REGCOUNT
	.align		4
        /*0000*/ 	.byte	0x04, 0x2f
        /*0002*/ 	.short	(.L_1 - .L_0)
	.align		4
.L_0:
        /*0004*/ 	.word	index@(_Z14parallel_saxpyiPfS_f)
        /*0008*/ 	.word	0x0000000a


	//----- nvinfo : EIATTR_FRAME_SIZE
	.align		4
.L_1:
        /*000c*/ 	.byte	0x04, 0x11
        /*000e*/ 	.short	(.L_3 - .L_2)
	.align		4
.L_2:
        /*0010*/ 	.word	index@(_Z14parallel_saxpyiPfS_f)
        /*0014*/ 	.word	0x00000000


	//----- nvinfo : EIATTR_MIN_STACK_SIZE
	.align		4
.L_3:
        /*0018*/ 	.byte	0x04, 0x12
        /*001a*/ 	.short	(.L_5 - .L_4)
	.align		4
.L_4:
        /*001c*/ 	.word	index@(_Z14parallel_saxpyiPfS_f)
        /*0020*/ 	.word	0x00000000
.L_5:


//--------------------- .nv.compat                --------------------------
	.section	.nv.compat,"",@"SHT_CUDA_COMPAT_INFO"
	.align	4
        /*0000*/ 	.byte	0x02, 0x09, 0x00, 0x00, 0x02, 0x02, 0x01, 0x00, 0x02, 0x05, 0x05, 0x00, 0x03, 0x07, 0x01, 0x01
        /*0010*/ 	.byte	0x02, 0x03, 0x00, 0x00, 0x02, 0x06, 0x01, 0x00, 0x04, 0x0b, 0x08, 0x00, 0x09, 0x00, 0x00, 0x00
        /*0020*/ 	.byte	0x00, 0x00, 0x00, 0x00


//--------------------- .nv.info._Z14parallel_saxpyiPfS_f --------------------------
	.section	.nv.info._Z14parallel_saxpyiPfS_f,"",@"SHT_CUDA_INFO"
	.sectionflags	@""
	.align	4


	//----- nvinfo : EIATTR_CUDA_API_VERSION
	.align		4
        /*0000*/ 	.byte	0x04, 0x37
        /*0002*/ 	.short	(.L_7 - .L_6)
.L_6:
        /*0004*/ 	.word	0x00000082


	//----- nvinfo : EIATTR_KPARAM_INFO
	.align		4
.L_7:
        /*0008*/ 	.byte	0x04, 0x17
        /*000a*/ 	.short	(.L_9 - .L_8)
.L_8:
        /*000c*/ 	.word	0x00000000
        /*0010*/ 	.short	0x0003
        /*0012*/ 	.short	0x0018
        /*0014*/ 	.byte	0x00, 0xf0, 0x11, 0x00


	//----- nvinfo : EIATTR_KPARAM_INFO
	.align		4
.L_9:
        /*0018*/ 	.byte	0x04, 0x17
        /*001a*/ 	.short	(.L_11 - .L_10)
.L_10:
        /*001c*/ 	.word	0x00000000
        /*0020*/ 	.short	0x0002
        /*0022*/ 	.short	0x0010
        /*0024*/ 	.byte	0x00, 0xf5, 0x21, 0x00


	//----- nvinfo : EIATTR_KPARAM_INFO
	.align		4
.L_11:
        /*0028*/ 	.byte	0x04, 0x17
        /*002a*/ 	.short	(.L_13 - .L_12)
.L_12:
        /*002c*/ 	.word	0x00000000
        /*0030*/ 	.short	0x0001
        /*0032*/ 	.short	0x0008
        /*0034*/ 	.byte	0x00, 0xf5, 0x21, 0x00


	//----- nvinfo : EIATTR_KPARAM_INFO
	.align		4
.L_13:
        /*0038*/ 	.byte	0x04, 0x17
        /*003a*/ 	.short	(.L_15 - .L_14)
.L_14:
        /*003c*/ 	.word	0x00000000
        /*0040*/ 	.short	0x0000
        /*0042*/ 	.short	0x0000
        /*0044*/ 	.byte	0x00, 0xf0, 0x11, 0x00


	//----- nvinfo : EIATTR_SPARSE_MMA_MASK
	.align		4
.L_15:
        /*0048*/ 	.byte	0x03, 0x50
        /*004a*/ 	.short	0x0000


	//----- nvinfo : EIATTR_MAXREG_COUNT
	.align		4
        /*004c*/ 	.byte	0x03, 0x1b
        /*004e*/ 	.short	0x00ff


	//----- nvinfo : EIATTR_MERCURY_ISA_VERSION
	.align		4
        /*0050*/ 	.byte	0x03, 0x5f
        /*0052*/ 	.short	0x0101


	//----- nvinfo : EIATTR_VRC_CTA_INIT_COUNT
	.align		4
        /*0054*/ 	.byte	0x02, 0x4a
	.zero		1
	.zero		1


	//----- nvinfo : EIATTR_EXIT_INSTR_OFFSETS
	.align		4
        /*0058*/ 	.byte	0x04, 0x1c
        /*005a*/ 	.short	(.L_17 - .L_16)


	//   ....[0]....
.L_16:
        /*005c*/ 	.word	0x00000070


	//   ....[1]....
        /*0060*/ 	.word	0x00000120


	//----- nvinfo : EIATTR_CBANK_PARAM_SIZE
	.align		4
.L_17:
        /*0064*/ 	.byte	0x03, 0x19
        /*0066*/ 	.short	0x001c


	//----- nvinfo : EIATTR_PARAM_CBANK
	.align		4
        /*0068*/ 	.byte	0x04, 0x0a
        /*006a*/ 	.short	(.L_19 - .L_18)
	.align		4
.L_18:
        /*006c*/ 	.word	index@(.nv.constant0._Z14parallel_saxpyiPfS_f)
        /*0070*/ 	.short	0x0380
        /*0072*/ 	.short	0x001c


	//----- nvinfo : EIATTR_SW_WAR
	.align		4
.L_19:
        /*0074*/ 	.byte	0x04, 0x36
        /*0076*/ 	.short	(.L_21 - .L_20)
.L_20:
        /*0078*/ 	.word	0x00000008
.L_21:


//--------------------- .nv.callgraph             --------------------------
	.section	.nv.callgraph,"",@"SHT_CUDA_CALLGRAPH"
	.align	4
	.sectionentsize	8
	.align		4
        /*0000*/ 	.word	0x00000000
	.align		4
        /*0004*/ 	.word	0xffffffff
	.align		4
        /*0008*/ 	.word	0x00000000
	.align		4
        /*000c*/ 	.word	0xfffffffe
	.align		4
        /*0010*/ 	.word	0x00000000
	.align		4
        /*0014*/ 	.word	0xfffffffd
	.align		4
        /*0018*/ 	.word	0x00000000
	.align		4
        /*001c*/ 	.word	0xfffffffc


//--------------------- .text._Z14parallel_saxpyiPfS_f --------------------------
	.section	.text._Z14parallel_saxpyiPfS_f,"ax",@progbits
	.align	128
        .global         _Z14parallel_saxpyiPfS_f
        .type           _Z14parallel_saxpyiPfS_f,@function
        .size           _Z14parallel_saxpyiPfS_f,(.L_x_1 - _Z14parallel_saxpyiPfS_f)
        .other          _Z14parallel_saxpyiPfS_f,@"STO_CUDA_ENTRY STV_DEFAULT"
_Z14parallel_saxpyiPfS_f:
.text._Z14parallel_saxpyiPfS_f:
[----:B------:R-:W-:Y:S01]  /*0000*/  LDC R1, c[0x0][0x37c] ;  /* 0x0000df00ff017b82 */ /* 0x000fe20000000800 */
[----:B------:R-:W0:Y:S07]  /*0010*/  S2R R0, SR_TID.X ;  /* 0x0000000000007919 */ /* 0x000e2e0000002100 */
[----:B------:R-:W0:Y:S01]  /*0020*/  S2UR UR4, SR_CTAID.X ;  /* 0x00000000000479c3 */ /* 0x000e220000002500 */
[----:B------:R-:W1:Y:S07]  /*0030*/  LDCU UR5, c[0x0][0x380] ;  /* 0x00007000ff0577ac */ /* 0x000e6e0008000800 */
[----:B------:R-:W0:Y:S02]  /*0040*/  LDC R7, c[0x0][0x360] ;  /* 0x0000d800ff077b82 */ /* 0x000e240000000800 */
[----:B0-----:R-:W-:-:S05]  /*0050*/  IMAD R7, R7, UR4, R0 ;  /* 0x0000000407077c24 */ /* 0x001fca000f8e0200 */
[----:B-1----:R-:W-:-:S13]  /*0060*/  ISETP.GE.AND P0, PT, R7, UR5, PT ;  /* 0x0000000507007c0c */ /* 0x002fda000bf06270 */
[----:B------:R-:W-:Y:S05]  /*0070*/  @P0 EXIT ;  /* 0x000000000000094d */ /* 0x000fea0003800000 */
[----:B------:R-:W0:Y:S01]  /*0080*/  LDC.64 R2, c[0x0][0x388] ;  /* 0x0000e200ff027b82 */ /* 0x000e220000000a00 */
[----:B------:R-:W1:Y:S01]  /*0090*/  LDCU.64 UR4, c[0x0][0x358] ;  /* 0x00006b00ff0477ac */ /* 0x000e620008000a00 */
[----:B------:R-:W2:Y:S06]  /*00a0*/  LDCU UR6, c[0x0][0x398] ;  /* 0x00007300ff0677ac */ /* 0x000eac0008000800 */
[----:B------:R-:W3:Y:S01]  /*00b0*/  LDC.64 R4, c[0x0][0x390] ;  /* 0x0000e400ff047b82 */ /* 0x000ee20000000a00 */
[----:B0-----:R-:W-:-:S06]  /*00c0*/  IMAD.WIDE R2, R7, 0x4, R2 ;  /* 0x0000000407027825 */ /* 0x001fcc00078e0202 */
[----:B-1----:R-:W2:Y:S01]  /*00d0*/  LDG.E R2, desc[UR4][R2.64] ;  /* 0x0000000402027981 */ /* 0x002ea2000c1e1900 */
[----:B---3--:R-:W-:-:S05]  /*00e0*/  IMAD.WIDE R4, R7, 0x4, R4 ;  /* 0x0000000407047825 */ /* 0x008fca00078e0204 */
[----:B------:R-:W2:Y:S02]  /*00f0*/  LDG.E R7, desc[UR4][R4.64] ;  /* 0x0000000404077981 */ /* 0x000ea4000c1e1900 */
[----:B--2---:R-:W-:-:S05]  /*0100*/  FFMA R7, R2, UR6, R7 ;  /* 0x0000000602077c23 */ /* 0x004fca0008000007 */
[----:B------:R-:W-:Y:S01]  /*0110*/  STG.E desc[UR4][R4.64], R7 ;  /* 0x0000000704007986 */ /* 0x000fe2000c101904 */
[----:B------:R-:W-:Y:S05]  /*0120*/  EXIT ;  /* 0x000000000000794d */ /* 0x000fea0003800000 */
.L_x_0:
[----:B------:R-:W-:-:S00]  /*0130*/  BRA `(.L_x_0) ;  /* 0xfffffffc00fc7947 */ /* 0x000fc0000383ffff */
[----:B------:R-:W-:-:S00]  /*0140*/  NOP ;  /* 0x0000000000007918 */ /* 0x000fc00000000000 */
        /* <DEDUP_REMOVED lines=11> */
.L_x_1:


//--------------------- .nv.shared.reserved.0     --------------------------
	.section	.nv.shared.reserved.0,"aw",@nobits
	.weak		__nv_reservedSMEM_offset_0_alias
	.size		__nv_reservedSMEM_offset_0_alias, 0, 64
	.other		__nv_reservedSMEM_offset_0_alias,@"STO_CUDA_RESERVED_SHARED STV_DEFAULT"
__nv_reservedSMEM_offset_0_alias:
	.zero		0
	.zero		64


//--------------------- .nv.constant0._Z14parallel_saxpyiPfS_f --------------------------
	.section	.nv.constant0._Z14parallel_saxpyiPfS_f,"a",@progbits
	.sectionflags	@""
	.align	4
.nv.constant0._Z14parallel_saxpyiPfS_f:
	.zero		924


//--------------------- SYMBOLS --------------------------

	.type		.nv.reservedSmem.offset0,@object
	.size		.nv.reservedSmem.offset0,0x4
